	.headerflags	@"EF_CUDA_TEXMODE_UNIFIED EF_CUDA_64BIT_ADDRESS EF_CUDA_SM86 EF_CUDA_VIRTUAL_SM(EF_CUDA_SM86)"
	.elftype	@"ET_EXEC"


//--------------------- .nv.info                  --------------------------
	.section	.nv.info,"",@"SHT_CUDA_INFO"
	.align	4


	//----- nvinfo : EIATTR_REGCOUNT
	.align		4
        /*0000*/ 	.byte	0x04, 0x2f
        /*0002*/ 	.short	(.L_3 - .L_2)
	.align		4
.L_2:
        /*0004*/ 	.word	index@(l2norm_fwd_kernel)
        /*0008*/ 	.word	0x0000003b


	//----- nvinfo : EIATTR_MAX_STACK_SIZE
	.align		4
.L_3:
        /*000c*/ 	.byte	0x04, 0x23
        /*000e*/ 	.short	(.L_5 - .L_4)
	.align		4
.L_4:
        /*0010*/ 	.word	index@(l2norm_fwd_kernel)
        /*0014*/ 	.word	0x00000000


	//----- nvinfo : EIATTR_MIN_STACK_SIZE
	.align		4
.L_5:
        /*0018*/ 	.byte	0x04, 0x12
        /*001a*/ 	.short	(.L_7 - .L_6)
	.align		4
.L_6:
        /*001c*/ 	.word	index@(l2norm_fwd_kernel)
        /*0020*/ 	.word	0x00000000


	//----- nvinfo : EIATTR_FRAME_SIZE
	.align		4
.L_7:
        /*0024*/ 	.byte	0x04, 0x11
        /*0026*/ 	.short	(.L_9 - .L_8)
	.align		4
.L_8:
        /*0028*/ 	.word	index@(l2norm_fwd_kernel)
        /*002c*/ 	.word	0x00000000
.L_9:


//--------------------- .nv.info.l2norm_fwd_kernel --------------------------
	.section	.nv.info.l2norm_fwd_kernel,"",@"SHT_CUDA_INFO"
	.align	4


	//----- nvinfo : EIATTR_CUDA_API_VERSION
	.align		4
        /*0000*/ 	.byte	0x04, 0x37
        /*0002*/ 	.short	(.L_11 - .L_10)
.L_10:
        /*0004*/ 	.word	0x0000007b


	//----- nvinfo : EIATTR_SW2861232_WAR
	.align		4
.L_11:
        /*0008*/ 	.byte	0x01, 0x35
	.zero		2


	//----- nvinfo : EIATTR_PARAM_CBANK
	.align		4
        /*000c*/ 	.byte	0x04, 0x0a
        /*000e*/ 	.short	(.L_13 - .L_12)
	.align		4
.L_12:
        /*0010*/ 	.word	index@(.nv.constant0.l2norm_fwd_kernel)
        /*0014*/ 	.short	0x0160
        /*0016*/ 	.short	0x001c


	//----- nvinfo : EIATTR_CBANK_PARAM_SIZE
	.align		4
.L_13:
        /*0018*/ 	.byte	0x03, 0x19
        /*001a*/ 	.short	0x001c


	//----- nvinfo : EIATTR_KPARAM_INFO
	.align		4
        /*001c*/ 	.byte	0x04, 0x17
        /*001e*/ 	.short	(.L_15 - .L_14)
.L_14:
        /*0020*/ 	.word	0x00000000
        /*0024*/ 	.short	0x0003
        /*0026*/ 	.short	0x0018
        /*0028*/ 	.byte	0x00, 0xf0, 0x11, 0x00


	//----- nvinfo : EIATTR_KPARAM_INFO
	.align		4
.L_15:
        /*002c*/ 	.byte	0x04, 0x17
        /*002e*/ 	.short	(.L_17 - .L_16)
.L_16:
        /*0030*/ 	.word	0x00000000
        /*0034*/ 	.short	0x0002
        /*0036*/ 	.short	0x0010
        /*0038*/ 	.byte	0x00, 0xf0, 0x21, 0x00


	//----- nvinfo : EIATTR_KPARAM_INFO
	.align		4
.L_17:
        /*003c*/ 	.byte	0x04, 0x17
        /*003e*/ 	.short	(.L_19 - .L_18)
.L_18:
        /*0040*/ 	.word	0x00000000
        /*0044*/ 	.short	0x0001
        /*0046*/ 	.short	0x0008
        /*0048*/ 	.byte	0x00, 0xf0, 0x21, 0x00


	//----- nvinfo : EIATTR_KPARAM_INFO
	.align		4
.L_19:
        /*004c*/ 	.byte	0x04, 0x17
        /*004e*/ 	.short	(.L_21 - .L_20)
.L_20:
        /*0050*/ 	.word	0x00000000
        /*0054*/ 	.short	0x0000
        /*0056*/ 	.short	0x0000
        /*0058*/ 	.byte	0x00, 0xf0, 0x21, 0x00


	//----- nvinfo : EIATTR_MAXREG_COUNT
	.align		4
.L_21:
        /*005c*/ 	.byte	0x03, 0x1b
        /*005e*/ 	.short	0x00ff


	//----- nvinfo : EIATTR_COOP_GROUP_MASK_REGIDS
	.align		4
        /*0060*/ 	.byte	0x04, 0x29
        /*0062*/ 	.short	(.L_23 - .L_22)


	//   ....[0]....
.L_22:
        /*0064*/ 	.word	0xffffffff


	//   ....[1]....
        /*0068*/ 	.word	0xffffffff


	//   ....[2]....
        /*006c*/ 	.word	0xffffffff


	//   ....[3]....
        /*0070*/ 	.word	0xffffffff


	//   ....[4]....
        /*0074*/ 	.word	0xffffffff


	//   ....[5]....
        /*0078*/ 	.word	0xffffffff


	//   ....[6]....
        /*007c*/ 	.word	0xffffffff


	//   ....[7]....
        /*0080*/ 	.word	0xffffffff


	//   ....[8]....
        /*0084*/ 	.word	0xffffffff


	//   ....[9]....
        /*0088*/ 	.word	0xffffffff


	//   ....[10]....
        /*008c*/ 	.word	0xffffffff


	//   ....[11]....
        /*0090*/ 	.word	0xffffffff


	//   ....[12]....
        /*0094*/ 	.word	0xffffffff


	//   ....[13]....
        /*0098*/ 	.word	0xffffffff


	//   ....[14]....
        /*009c*/ 	.word	0xffffffff


	//   ....[15]....
        /*00a0*/ 	.word	0xffffffff


	//----- nvinfo : EIATTR_COOP_GROUP_INSTR_OFFSETS
	.align		4
.L_23:
        /*00a4*/ 	.byte	0x04, 0x28
        /*00a6*/ 	.short	(.L_25 - .L_24)


	//   ....[0]....
.L_24:
        /*00a8*/ 	.word	0x00000660


	//   ....[1]....
        /*00ac*/ 	.word	0x00000740


	//   ....[2]....
        /*00b0*/ 	.word	0x000007b0


	//   ....[3]....
        /*00b4*/ 	.word	0x000007f0


	//   ....[4]....
        /*00b8*/ 	.word	0x00000800


	//   ....[5]....
        /*00bc*/ 	.word	0x00000820


	//   ....[6]....
        /*00c0*/ 	.word	0x00000840


	//   ....[7]....
        /*00c4*/ 	.word	0x00000870


	//   ....[8]....
        /*00c8*/ 	.word	0x00000880


	//   ....[9]....
        /*00cc*/ 	.word	0x000008a0


	//   ....[10]....
        /*00d0*/ 	.word	0x000008c0


	//   ....[11]....
        /*00d4*/ 	.word	0x000008f0


	//   ....[12]....
        /*00d8*/ 	.word	0x00000900


	//   ....[13]....
        /*00dc*/ 	.word	0x00000920


	//   ....[14]....
        /*00e0*/ 	.word	0x00000940


	//   ....[15]....
        /*00e4*/ 	.word	0x00000980


	//----- nvinfo : EIATTR_EXIT_INSTR_OFFSETS
	.align		4
.L_25:
        /*00e8*/ 	.byte	0x04, 0x1c
        /*00ea*/ 	.short	(.L_27 - .L_26)


	//   ....[0]....
.L_26:
        /*00ec*/ 	.word	0x000010c0


	//   ....[1]....
        /*00f0*/ 	.word	0x00001120


	//----- nvinfo : EIATTR_MAX_THREADS
	.align		4
.L_27:
        /*00f4*/ 	.byte	0x04, 0x05
        /*00f6*/ 	.short	(.L_29 - .L_28)
.L_28:
        /*00f8*/ 	.word	0x00000020
        /*00fc*/ 	.word	0x00000001
        /*0100*/ 	.word	0x00000001
.L_29:


//--------------------- .nv.rel.action            --------------------------
	.section	.nv.rel.action,"",@"SHT_CUDA_RELOCINFO"
	.align	8
	.sectionentsize	8
        /*0000*/ 	.byte	0x73, 0x00, 0x00, 0x00, 0x00, 0x00, 0x00, 0x00, 0x00, 0x00, 0x00, 0x11, 0x25, 0x00, 0x05, 0x36


//--------------------- .nv.constant0.l2norm_fwd_kernel --------------------------
	.section	.nv.constant0.l2norm_fwd_kernel,"a",@progbits
	.align	4
.nv.constant0.l2norm_fwd_kernel:
	.zero		380


//--------------------- .text.l2norm_fwd_kernel   --------------------------
	.section	.text.l2norm_fwd_kernel,"ax",@progbits
	.sectionflags	@"SHF_BARRIERS=1"
	.sectioninfo	@"SHI_REGISTERS=59"
	.align	128
        .global         l2norm_fwd_kernel
        .type           l2norm_fwd_kernel,@function
        .size           l2norm_fwd_kernel,(.L_x_1 - l2norm_fwd_kernel)
        .other          l2norm_fwd_kernel,@"STO_CUDA_ENTRY STV_DEFAULT"
l2norm_fwd_kernel:
.text.l2norm_fwd_kernel:
[----:B------:R-:W-:-:S02]  /*0000*/  MOV R1, c[0x0][0x28] ;  /* 0x00000a0000017a02 */ /* 0x000fc40000000f00 */
[----:B------:R-:W0:Y:S01]  /*0010*/  S2R R2, SR_TID.X ;  /* 0x0000000000027919 */ /* 0x000e220000002100 */
[----:B------:R-:W-:Y:S01]  /*0020*/  CS2R R28, SRZ ;  /* 0x00000000001c7805 */ /* 0x000fe2000001ff00 */
[----:B------:R-:W-:Y:S01]  /*0030*/  CS2R R30, SRZ ;  /* 0x00000000001e7805 */ /* 0x000fe2000001ff00 */
[----:B------:R-:W-:Y:S01]  /*0040*/  ULDC.64 UR4, c[0x0][0x118] ;  /* 0x0000460000047ab9 */ /* 0x000fe20000000a00 */
[----:B------:R-:W1:Y:S01]  /*0050*/  S2R R23, SR_CTAID.X ;  /* 0x0000000000177919 */ /* 0x000e620000002500 */
[----:B------:R-:W-:Y:S01]  /*0060*/  CS2R R12, SRZ ;  /* 0x00000000000c7805 */ /* 0x000fe2000001ff00 */
[----:B------:R-:W-:Y:S01]  /*0070*/  CS2R R14, SRZ ;  /* 0x00000000000e7805 */ /* 0x000fe2000001ff00 */
[----:B0-----:R-:W-:Y:S02]  /*0080*/  SHF.R.U32.HI R16, RZ, 0x4, R2 ;  /* 0x00000004ff107819 */ /* 0x001fe40000011602 */
[----:B------:R-:W-:Y:S02]  /*0090*/  SHF.L.U32 R0, R2, 0x3, RZ ;  /* 0x0000000302007819 */ /* 0x000fe400000006ff */
[----:B-1----:R-:W-:-:S02]  /*00a0*/  SHF.L.U32 R23, R23, 0x3, RZ ;  /* 0x0000000317177819 */ /* 0x002fc400000006ff */
[----:B------:R-:W-:Y:S02]  /*00b0*/  SGXT.U32 R16, R16, 0x1 ;  /* 0x000000011010781a */ /* 0x000fe40000000000 */
[----:B------:R-:W-:Y:S02]  /*00c0*/  LOP3.LUT R8, R0, 0x78, RZ, 0xc0, !PT ;  /* 0x0000007800087812 */ /* 0x000fe400078ec0ff */
[----:B------:R-:W-:Y:S02]  /*00d0*/  LOP3.LUT R21, R23, R16, RZ, 0xfc, !PT ;  /* 0x0000001017157212 */ /* 0x000fe400078efcff */
[----:B------:R-:W-:Y:S01]  /*00e0*/  SHF.R.S32.HI R0, RZ, 0x1f, R23 ;  /* 0x0000001fff007819 */ /* 0x000fe20000011417 */
[----:B------:R-:W-:Y:S01]  /*00f0*/  IMAD.WIDE.U32 R8, R8, 0x2, RZ ;  /* 0x0000000208087825 */ /* 0x000fe200078e00ff */
[C---:B------:R-:W-:Y:S02]  /*0100*/  ISETP.GE.U32.AND P3, PT, R21.reuse, 0xed0, PT ;  /* 0x00000ed01500780c */ /* 0x040fe40003f66070 */
[----:B------:R-:W-:-:S02]  /*0110*/  SHF.L.U32 R5, R21, 0x8, RZ ;  /* 0x0000000815057819 */ /* 0x000fc400000006ff */
[----:B------:R-:W-:Y:S02]  /*0120*/  LOP3.LUT R3, R23, 0x2, R16, 0xfe, !PT ;  /* 0x0000000217037812 */ /* 0x000fe400078efe10 */
[----:B------:R-:W-:Y:S02]  /*0130*/  SHF.L.U64.HI R21, R21, 0x8, R0 ;  /* 0x0000000815157819 */ /* 0x000fe40000010200 */
[----:B------:R-:W-:Y:S02]  /*0140*/  LOP3.LUT R22, R5, R8, RZ, 0xfc, !PT ;  /* 0x0000000805167212 */ /* 0x000fe400078efcff */
[----:B------:R-:W-:Y:S02]  /*0150*/  ISETP.GE.U32.AND.EX P3, PT, R0, RZ, PT, P3 ;  /* 0x000000ff0000720c */ /* 0x000fe40003f66130 */
[----:B------:R-:W-:Y:S02]  /*0160*/  SHF.L.U32 R17, R3, 0x8, RZ ;  /* 0x0000000803117819 */ /* 0x000fe400000006ff */
[----:B------:R-:W-:-:S02]  /*0170*/  LOP3.LUT R21, R21, R9, RZ, 0xfc, !PT ;  /* 0x0000000915157212 */ /* 0x000fc400078efcff */
[----:B------:R-:W-:Y:S02]  /*0180*/  IADD3 R6, P0, R22, c[0x0][0x160], RZ ;  /* 0x0000580016067a10 */ /* 0x000fe40007f1e0ff */
[C---:B------:R-:W-:Y:S02]  /*0190*/  ISETP.GE.U32.AND P2, PT, R3.reuse, 0xed0, PT ;  /* 0x00000ed00300780c */ /* 0x040fe40003f46070 */
[----:B------:R-:W-:Y:S02]  /*01a0*/  SHF.L.U64.HI R3, R3, 0x8, R0 ;  /* 0x0000000803037819 */ /* 0x000fe40000010200 */
[----:B------:R-:W-:Y:S02]  /*01b0*/  LOP3.LUT R17, R17, R8, RZ, 0xfc, !PT ;  /* 0x0000000811117212 */ /* 0x000fe400078efcff */
[----:B------:R-:W-:Y:S02]  /*01c0*/  IADD3.X R7, R21, c[0x0][0x164], RZ, P0, !PT ;  /* 0x0000590015077a10 */ /* 0x000fe400007fe4ff */
[----:B------:R-:W-:-:S02]  /*01d0*/  ISETP.GE.U32.AND.EX P2, PT, R0, RZ, PT, P2 ;  /* 0x000000ff0000720c */ /* 0x000fc40003f46120 */
[----:B------:R-:W-:Y:S01]  /*01e0*/  LOP3.LUT R3, R3, R9, RZ, 0xfc, !PT ;  /* 0x0000000903037212 */ /* 0x000fe200078efcff */
[----:B------:R0:W2:Y:S01]  /*01f0*/  @!P3 LDG.E.128 R28, [R6.64] ;  /* 0x00000004061cb981 */ /* 0x0000a2000c1e1d00 */
[----:B------:R-:W-:Y:S02]  /*0200*/  IADD3 R10, P1, R17, c[0x0][0x160], RZ ;  /* 0x00005800110a7a10 */ /* 0x000fe40007f3e0ff */
[----:B------:R-:W-:Y:S02]  /*0210*/  LOP3.LUT R25, R23, 0x4, R16, 0xfe, !PT ;  /* 0x0000000417197812 */ /* 0x000fe400078efe10 */
[----:B------:R-:W-:Y:S02]  /*0220*/  IADD3.X R11, R3, c[0x0][0x164], RZ, P1, !PT ;  /* 0x00005900030b7a10 */ /* 0x000fe40000ffe4ff */
[C---:B------:R-:W-:Y:S02]  /*0230*/  SHF.L.U32 R19, R25.reuse, 0x8, RZ ;  /* 0x0000000819137819 */ /* 0x040fe400000006ff */
[C---:B------:R-:W-:Y:S01]  /*0240*/  ISETP.GE.U32.AND P1, PT, R25.reuse, 0xed0, PT ;  /* 0x00000ed01900780c */ /* 0x040fe20003f26070 */
[----:B------:R1:W3:Y:S01]  /*0250*/  @!P2 LDG.E.128 R12, [R10.64] ;  /* 0x000000040a0ca981 */ /* 0x0002e2000c1e1d00 */
[----:B------:R-:W-:-:S02]  /*0260*/  SHF.L.U64.HI R25, R25, 0x8, R0 ;  /* 0x0000000819197819 */ /* 0x000fc40000010200 */
[----:B------:R-:W-:Y:S02]  /*0270*/  LOP3.LUT R20, R19, R8, RZ, 0xfc, !PT ;  /* 0x0000000813147212 */ /* 0x000fe400078efcff */
[----:B------:R-:W-:Y:S02]  /*0280*/  ISETP.GE.U32.AND.EX P1, PT, R0, RZ, PT, P1 ;  /* 0x000000ff0000720c */ /* 0x000fe40003f26110 */
[----:B------:R-:W-:Y:S02]  /*0290*/  LOP3.LUT R27, R23, 0x6, R16, 0xfe, !PT ;  /* 0x00000006171b7812 */ /* 0x000fe400078efe10 */
[----:B------:R-:W-:Y:S02]  /*02a0*/  LOP3.LUT R16, R25, R9, RZ, 0xfc, !PT ;  /* 0x0000000919107212 */ /* 0x000fe400078efcff */
[----:B------:R-:W-:Y:S02]  /*02b0*/  IADD3 R32, P4, R20, c[0x0][0x160], RZ ;  /* 0x0000580014207a10 */ /* 0x000fe40007f9e0ff */
[----:B------:R-:W-:-:S02]  /*02c0*/  ISETP.GE.U32.AND P0, PT, R27, 0xed0, PT ;  /* 0x00000ed01b00780c */ /* 0x000fc40003f06070 */
[C---:B------:R-:W-:Y:S01]  /*02d0*/  SHF.L.U32 R19, R27.reuse, 0x8, RZ ;  /* 0x000000081b137819 */ /* 0x040fe200000006ff */
[----:B------:R-:W-:Y:S01]  /*02e0*/  CS2R R4, SRZ ;  /* 0x0000000000047805 */ /* 0x000fe2000001ff00 */
[----:B0-----:R-:W-:Y:S01]  /*02f0*/  CS2R R6, SRZ ;  /* 0x0000000000067805 */ /* 0x001fe2000001ff00 */
[----:B------:R-:W-:Y:S02]  /*0300*/  IADD3.X R33, R16, c[0x0][0x164], RZ, P4, !PT ;  /* 0x0000590010217a10 */ /* 0x000fe400027fe4ff */
[----:B-1----:R-:W-:Y:S02]  /*0310*/  SHF.L.U64.HI R11, R27, 0x8, R0 ;  /* 0x000000081b0b7819 */ /* 0x002fe40000010200 */
[----:B------:R-:W-:Y:S01]  /*0320*/  LOP3.LUT R19, R19, R8, RZ, 0xfc, !PT ;  /* 0x0000000813137212 */ /* 0x000fe200078efcff */
[----:B------:R3:W4:Y:S01]  /*0330*/  @!P1 LDG.E.128 R4, [R32.64] ;  /* 0x0000000420049981 */ /* 0x000722000c1e1d00 */
[----:B------:R-:W-:Y:S02]  /*0340*/  ISETP.GE.U32.AND.EX P0, PT, R0, RZ, PT, P0 ;  /* 0x000000ff0000720c */ /* 0x000fe40003f06100 */
[----:B------:R-:W-:-:S02]  /*0350*/  LOP3.LUT R18, R11, R9, RZ, 0xfc, !PT ;  /* 0x000000090b127212 */ /* 0x000fc400078efcff */
[----:B------:R-:W-:Y:S01]  /*0360*/  IADD3 R34, P4, R19, c[0x0][0x160], RZ ;  /* 0x0000580013227a10 */ /* 0x000fe20007f9e0ff */
[----:B------:R-:W-:Y:S01]  /*0370*/  CS2R R8, SRZ ;  /* 0x0000000000087805 */ /* 0x000fe2000001ff00 */
[----:B------:R-:W-:Y:S02]  /*0380*/  CS2R R10, SRZ ;  /* 0x00000000000a7805 */ /* 0x000fe4000001ff00 */
[----:B------:R-:W-:-:S05]  /*0390*/  IADD3.X R35, R18, c[0x0][0x164], RZ, P4, !PT ;  /* 0x0000590012237a10 */ /* 0x000fca00027fe4ff */
[----:B------:R0:W5:Y:S01]  /*03a0*/  @!P0 LDG.E.128 R8, [R34.64] ;  /* 0x0000000422088981 */ /* 0x000162000c1e1d00 */
[--C-:B--2---:R-:W-:Y:S02]  /*03b0*/  HADD2.F32 R26, -RZ, R28.reuse.H1_H1 ;  /* 0x3000001cff1a7230 */ /* 0x104fe40000004100 */
[----:B------:R-:W-:-:S03]  /*03c0*/  HADD2.F32 R24, -RZ, R28.H0_H0 ;  /* 0x2000001cff187230 */ /* 0x000fc60000004100 */
[----:B------:R-:W-:Y:S01]  /*03d0*/  FMUL R37, R26, R26 ;  /* 0x0000001a1a257220 */ /* 0x000fe20000400000 */
[----:B------:R-:W-:-:S03]  /*03e0*/  HADD2.F32 R27, -RZ, R29.H0_H0 ;  /* 0x2000001dff1b7230 */ /* 0x000fc60000004100 */
[----:B------:R-:W-:Y:S01]  /*03f0*/  FFMA R40, R24, R24, R37 ;  /* 0x0000001818287223 */ /* 0x000fe20000000025 */
[--C-:B---3--:R-:W-:Y:S02]  /*0400*/  HADD2.F32 R32, -RZ, R12.reuse.H0_H0 ;  /* 0x2000000cff207230 */ /* 0x108fe40000004100 */
[----:B------:R-:W-:Y:S01]  /*0410*/  HADD2.F32 R25, -RZ, R29.H1_H1 ;  /* 0x3000001dff197230 */ /* 0x000fe20000004100 */
[----:B------:R-:W-:Y:S01]  /*0420*/  FFMA R40, R27, R27, R40 ;  /* 0x0000001b1b287223 */ /* 0x000fe20000000028 */
[----:B------:R-:W-:Y:S02]  /*0430*/  HADD2.F32 R12, -RZ, R12.H1_H1 ;  /* 0x3000000cff0c7230 */ /* 0x000fe40000004100 */
[--C-:B------:R-:W-:Y:S01]  /*0440*/  HADD2.F32 R29, -RZ, R30.reuse.H0_H0 ;  /* 0x2000001eff1d7230 */ /* 0x100fe20000004100 */
[----:B------:R-:W-:Y:S02]  /*0450*/  FFMA R40, R25, R25, R40 ;  /* 0x0000001919287223 */ /* 0x000fe40000000028 */
[----:B------:R-:W-:Y:S01]  /*0460*/  FMUL R41, R12, R12 ;  /* 0x0000000c0c297220 */ /* 0x000fe20000400000 */
[----:B------:R-:W-:Y:S01]  /*0470*/  HADD2.F32 R28, -RZ, R30.H1_H1 ;  /* 0x3000001eff1c7230 */ /* 0x000fe20000004100 */
[----:B------:R-:W-:Y:S01]  /*0480*/  FFMA R43, R29, R29, R40 ;  /* 0x0000001d1d2b7223 */ /* 0x000fe20000000028 */
[----:B0-----:R-:W-:Y:S01]  /*0490*/  HADD2.F32 R34, -RZ, R13.H0_H0 ;  /* 0x2000000dff227230 */ /* 0x001fe20000004100 */
[----:B------:R-:W-:Y:S01]  /*04a0*/  FFMA R45, R32, R32, R41 ;  /* 0x00000020202d7223 */ /* 0x000fe20000000029 */
[--C-:B------:R-:W-:Y:S01]  /*04b0*/  HADD2.F32 R30, -RZ, R31.reuse.H1_H1 ;  /* 0x3000001fff1e7230 */ /* 0x100fe20000004100 */
[----:B------:R-:W-:Y:S01]  /*04c0*/  FFMA R42, R28, R28, R43 ;  /* 0x0000001c1c2a7223 */ /* 0x000fe2000000002b */
[----:B------:R-:W-:Y:S01]  /*04d0*/  HADD2.F32 R31, -RZ, R31.H0_H0 ;  /* 0x2000001fff1f7230 */ /* 0x000fe20000004100 */
[----:B------:R-:W-:Y:S01]  /*04e0*/  FFMA R44, R34, R34, R45 ;  /* 0x00000022222c7223 */ /* 0x000fe2000000002d */
[----:B------:R-:W-:-:S02]  /*04f0*/  HADD2.F32 R33, -RZ, R13.H1_H1 ;  /* 0x3000000dff217230 */ /* 0x000fc40000004100 */
[--C-:B----4-:R-:W-:Y:S02]  /*0500*/  HADD2.F32 R38, -RZ, R4.reuse.H1_H1 ;  /* 0x30000004ff267230 */ /* 0x110fe40000004100 */
[----:B------:R-:W-:-:S03]  /*0510*/  HADD2.F32 R36, -RZ, R4.H0_H0 ;  /* 0x20000004ff247230 */ /* 0x000fc60000004100 */
[----:B------:R-:W-:Y:S01]  /*0520*/  FMUL R41, R38, R38 ;  /* 0x0000002626297220 */ /* 0x000fe20000400000 */
[--C-:B------:R-:W-:Y:S02]  /*0530*/  HADD2.F32 R13, -RZ, R14.reuse.H1_H1 ;  /* 0x3000000eff0d7230 */ /* 0x100fe40000004100 */
[--C-:B------:R-:W-:Y:S01]  /*0540*/  HADD2.F32 R37, -RZ, R5.reuse.H1_H1 ;  /* 0x30000005ff257230 */ /* 0x100fe20000004100 */
[----:B------:R-:W-:Y:S01]  /*0550*/  FFMA R46, R36, R36, R41 ;  /* 0x00000024242e7223 */ /* 0x000fe20000000029 */
[----:B------:R-:W-:Y:S01]  /*0560*/  HADD2.F32 R14, -RZ, R14.H0_H0 ;  /* 0x2000000eff0e7230 */ /* 0x000fe20000004100 */
[----:B------:R-:W-:Y:S01]  /*0570*/  FFMA R45, R33, R33, R44 ;  /* 0x00000021212d7223 */ /* 0x000fe2000000002c */
[----:B------:R-:W-:Y:S01]  /*0580*/  HADD2.F32 R5, -RZ, R5.H0_H0 ;  /* 0x20000005ff057230 */ /* 0x000fe20000004100 */
[----:B------:R-:W-:Y:S01]  /*0590*/  FFMA R43, R31, R31, R42 ;  /* 0x0000001f1f2b7223 */ /* 0x000fe2000000002a */
[--C-:B-----5:R-:W-:Y:S02]  /*05a0*/  HADD2.F32 R4, -RZ, R8.reuse.H0_H0 ;  /* 0x20000008ff047230 */ /* 0x120fe40000004100 */
[----:B------:R-:W-:Y:S01]  /*05b0*/  HADD2.F32 R8, -RZ, R8.H1_H1 ;  /* 0x30000008ff087230 */ /* 0x000fe20000004100 */
[----:B------:R-:W-:Y:S01]  /*05c0*/  FFMA R46, R5, R5, R46 ;  /* 0x00000005052e7223 */ /* 0x000fe2000000002e */
[----:B------:R-:W-:Y:S01]  /*05d0*/  FFMA R42, R14, R14, R45 ;  /* 0x0000000e0e2a7223 */ /* 0x000fe2000000002d */
[----:B------:R-:W-:Y:S01]  /*05e0*/  FFMA R44, R30, R30, R43 ;  /* 0x0000001e1e2c7223 */ /* 0x000fe2000000002b */
[--C-:B------:R-:W-:Y:S01]  /*05f0*/  HADD2.F32 R35, -RZ, R15.reuse.H1_H1 ;  /* 0x3000000fff237230 */ /* 0x100fe20000004100 */
[----:B------:R-:W-:Y:S01]  /*0600*/  FMUL R41, R8, R8 ;  /* 0x0000000808297220 */ /* 0x000fe20000400000 */
[--C-:B------:R-:W-:Y:S01]  /*0610*/  HADD2.F32 R39, -RZ, R6.reuse.H1_H1 ;  /* 0x30000006ff277230 */ /* 0x100fe20000004100 */
[----:B------:R-:W-:Y:S01]  /*0620*/  FFMA R45, R37, R37, R46 ;  /* 0x00000025252d7223 */ /* 0x000fe2000000002e */
[----:B------:R-:W-:Y:S01]  /*0630*/  HADD2.F32 R15, -RZ, R15.H0_H0 ;  /* 0x2000000fff0f7230 */ /* 0x000fe20000004100 */
[----:B------:R-:W-:Y:S01]  /*0640*/  FFMA R42, R13, R13, R42 ;  /* 0x0000000d0d2a7223 */ /* 0x000fe2000000002a */
[----:B------:R-:W-:Y:S01]  /*0650*/  HADD2.F32 R6, -RZ, R6.H0_H0 ;  /* 0x20000006ff067230 */ /* 0x000fe20000004100 */
[----:B------:R-:W0:Y:S01]  /*0660*/  SHFL.BFLY PT, R49, R44, 0x8, 0x1f ;  /* 0x0d001f002c317f89 */ /* 0x000e2200000e0000 */
[--C-:B------:R-:W-:Y:S01]  /*0670*/  HADD2.F32 R40, -RZ, R9.reuse.H1_H1 ;  /* 0x30000009ff287230 */ /* 0x100fe20000004100 */
[----:B------:R-:W-:Y:S01]  /*0680*/  FFMA R48, R4, R4, R41 ;  /* 0x0000000404307223 */ /* 0x000fe20000000029 */
[----:B------:R-:W-:Y:S01]  /*0690*/  HADD2.F32 R9, -RZ, R9.H0_H0 ;  /* 0x20000009ff097230 */ /* 0x000fe20000004100 */
[----:B------:R-:W-:Y:S01]  /*06a0*/  FFMA R46, R6, R6, R45 ;  /* 0x00000006062e7223 */ /* 0x000fe2000000002d */
[----:B------:R-:W-:Y:S01]  /*06b0*/  FFMA R42, R15, R15, R42 ;  /* 0x0000000f0f2a7223 */ /* 0x000fe2000000002a */
[----:B------:R-:W-:-:S02]  /*06c0*/  HADD2.F32 R41, -RZ, R7.H0_H0 ;  /* 0x20000007ff297230 */ /* 0x000fc40000004100 */
[----:B------:R-:W-:Y:S01]  /*06d0*/  FFMA R47, R9, R9, R48 ;  /* 0x00000009092f7223 */ /* 0x000fe20000000030 */
[----:B------:R-:W-:Y:S01]  /*06e0*/  FFMA R46, R39, R39, R46 ;  /* 0x00000027272e7223 */ /* 0x000fe2000000002e */
[----:B------:R-:W-:Y:S01]  /*06f0*/  FFMA R45, R35, R35, R42 ;  /* 0x00000023232d7223 */ /* 0x000fe2000000002a */
[----:B------:R-:W-:Y:S01]  /*0700*/  HADD2.F32 R43, -RZ, R7.H1_H1 ;  /* 0x30000007ff2b7230 */ /* 0x000fe20000004100 */
[----:B------:R-:W-:Y:S01]  /*0710*/  FFMA R42, R40, R40, R47 ;  /* 0x00000028282a7223 */ /* 0x000fe2000000002f */
[--C-:B------:R-:W-:Y:S01]  /*0720*/  HADD2.F32 R7, -RZ, R10.reuse.H0_H0 ;  /* 0x2000000aff077230 */ /* 0x100fe20000004100 */
[----:B------:R-:W-:Y:S01]  /*0730*/  FFMA R46, R41, R41, R46 ;  /* 0x00000029292e7223 */ /* 0x000fe2000000002e */
[----:B------:R-:W1:Y:S01]  /*0740*/  SHFL.BFLY PT, R50, R45, 0x8, 0x1f ;  /* 0x0d001f002d327f89 */ /* 0x000e6200000e0000 */
[----:B------:R-:W-:Y:S02]  /*0750*/  HADD2.F32 R10, -RZ, R10.H1_H1 ;  /* 0x3000000aff0a7230 */ /* 0x000fe40000004100 */
[----:B------:R-:W-:Y:S01]  /*0760*/  FFMA R47, R7, R7, R42 ;  /* 0x00000007072f7223 */ /* 0x000fe2000000002a */
[----:B------:R-:W-:Y:S01]  /*0770*/  FFMA R46, R43, R43, R46 ;  /* 0x0000002b2b2e7223 */ /* 0x000fe2000000002e */
[----:B------:R-:W-:-:S02]  /*0780*/  HADD2.F32 R42, -RZ, R11.H0_H0 ;  /* 0x2000000bff2a7230 */ /* 0x000fc40000004100 */
[----:B------:R-:W-:Y:S01]  /*0790*/  FFMA R47, R10, R10, R47 ;  /* 0x0000000a0a2f7223 */ /* 0x000fe2000000002f */
[----:B------:R-:W-:Y:S01]  /*07a0*/  HADD2.F32 R11, -RZ, R11.H1_H1 ;  /* 0x3000000bff0b7230 */ /* 0x000fe20000004100 */
[----:B------:R-:W2:Y:S02]  /*07b0*/  SHFL.BFLY PT, R51, R46, 0x8, 0x1f ;  /* 0x0d001f002e337f89 */ /* 0x000ea400000e0000 */
[----:B------:R-:W-:Y:S01]  /*07c0*/  FFMA R48, R42, R42, R47 ;  /* 0x0000002a2a307223 */ /* 0x000fe2000000002f */
[----:B0-----:R-:W-:-:S03]  /*07d0*/  FADD R49, R44, R49 ;  /* 0x000000312c317221 */ /* 0x001fc60000000000 */
[----:B------:R-:W-:Y:S02]  /*07e0*/  FFMA R48, R11, R11, R48 ;  /* 0x0000000b0b307223 */ /* 0x000fe40000000030 */
[----:B------:R-:W0:Y:S04]  /*07f0*/  SHFL.BFLY PT, R44, R49, 0x4, 0x1f ;  /* 0x0c801f00312c7f89 */ /* 0x000e2800000e0000 */
[----:B------:R-:W3:Y:S01]  /*0800*/  SHFL.BFLY PT, R53, R48, 0x8, 0x1f ;  /* 0x0d001f0030357f89 */ /* 0x000ee200000e0000 */
[----:B-1----:R-:W-:-:S05]  /*0810*/  FADD R50, R45, R50 ;  /* 0x000000322d327221 */ /* 0x002fca0000000000 */
[----:B------:R-:W1:Y:S01]  /*0820*/  SHFL.BFLY PT, R47, R50, 0x4, 0x1f ;  /* 0x0c801f00322f7f89 */ /* 0x000e6200000e0000 */
[----:B--2---:R-:W-:-:S05]  /*0830*/  FADD R51, R46, R51 ;  /* 0x000000332e337221 */ /* 0x004fca0000000000 */
[----:B------:R-:W2:Y:S01]  /*0840*/  SHFL.BFLY PT, R54, R51, 0x4, 0x1f ;  /* 0x0c801f0033367f89 */ /* 0x000ea200000e0000 */
[----:B0-----:R-:W-:Y:S01]  /*0850*/  FADD R44, R49, R44 ;  /* 0x0000002c312c7221 */ /* 0x001fe20000000000 */
[----:B---3--:R-:W-:-:S04]  /*0860*/  FADD R55, R48, R53 ;  /* 0x0000003530377221 */ /* 0x008fc80000000000 */
        /* <DEDUP_REMOVED lines=15> */
[----:B---3--:R-:W-:-:S03]  /*0960*/  FADD R51, R48, R51 ;  /* 0x0000003330337221 */ /* 0x008fc60000000000 */
[----:B------:R-:W-:Y:S02]  /*0970*/  FADD R47, R46, c[0x0][0x178] ;  /* 0x00005e002e2f7621 */ /* 0x000fe40000000000 */
[----:B------:R-:W0:Y:S04]  /*0980*/  SHFL.BFLY PT, R46, R51, 0x1, 0x1f ;  /* 0x0c201f00332e7f89 */ /* 0x000e2800000e0000 */
[----:B------:R-:W3:Y:S01]  /*0990*/  MUFU.SQRT R47, R47 ;  /* 0x0000002f002f7308 */ /* 0x000ee20000002000 */
[----:B-1----:R-:W-:-:S04]  /*09a0*/  FADD R49, R52, R49 ;  /* 0x0000003134317221 */ /* 0x002fc80000000000 */
[----:B------:R-:W-:Y:S01]  /*09b0*/  FADD R49, R49, c[0x0][0x178] ;  /* 0x00005e0031317621 */ /* 0x000fe20000000000 */
[----:B--2---:R-:W-:-:S05]  /*09c0*/  FADD R44, R53, R44 ;  /* 0x0000002c352c7221 */ /* 0x004fca0000000000 */
[----:B------:R-:W1:Y:S01]  /*09d0*/  MUFU.SQRT R49, R49 ;  /* 0x0000003100317308 */ /* 0x000e620000002000 */
[----:B------:R-:W-:Y:S01]  /*09e0*/  FADD R44, R44, c[0x0][0x178] ;  /* 0x00005e002c2c7621 */ /* 0x000fe20000000000 */
[----:B---3--:R-:W-:-:S06]  /*09f0*/  FSETP.GT.AND P5, PT, R47, 8.50705917302346158658e+37, PT ;  /* 0x7e8000002f00780b */ /* 0x008fcc0003fa4000 */
[----:B------:R-:W2:Y:S01]  /*0a00*/  MUFU.SQRT R44, R44 ;  /* 0x0000002c002c7308 */ /* 0x000ea20000002000 */
[----:B------:R-:W-:Y:S01]  /*0a10*/  FSETP.GEU.AND P6, PT, R47, 1.175494350822287508e-38, PT ;  /* 0x008000002f00780b */ /* 0x000fe20003fce000 */
[----:B0-----:R-:W-:Y:S01]  /*0a20*/  FADD R46, R51, R46 ;  /* 0x0000002e332e7221 */ /* 0x001fe20000000000 */
[----:B------:R-:W-:-:S03]  /*0a30*/  MOV R52, 0x3e800000 ;  /* 0x3e80000000347802 */ /* 0x000fc60000000f00 */
[----:B------:R-:W-:Y:S01]  /*0a40*/  FADD R46, R46, c[0x0][0x178] ;  /* 0x00005e002e2e7621 */ /* 0x000fe20000000000 */
[----:B-1----:R-:W-:Y:S02]  /*0a50*/  FSETP.GT.AND P4, PT, R49, 8.50705917302346158658e+37, PT ;  /* 0x7e8000003100780b */ /* 0x002fe40003f84000 */
[----:B------:R-:W-:Y:S01]  /*0a60*/  FSEL R48, R52, 1, P5 ;  /* 0x3f80000034307808 */ /* 0x000fe20002800000 */
[----:B------:R-:W-:Y:S02]  /*0a70*/  @P5 FMUL R47, R47, 0.25 ;  /* 0x3e8000002f2f5820 */ /* 0x000fe40000400000 */
[----:B------:R-:W0:Y:S01]  /*0a80*/  MUFU.SQRT R46, R46 ;  /* 0x0000002e002e7308 */ /* 0x000e220000002000 */
[----:B------:R-:W-:Y:S01]  /*0a90*/  FSETP.GEU.AND P5, PT, R49, 1.175494350822287508e-38, PT ;  /* 0x008000003100780b */ /* 0x000fe20003fae000 */
[----:B------:R-:W-:Y:S01]  /*0aa0*/  @!P6 FMUL R47, R47, 16777216 ;  /* 0x4b8000002f2fe820 */ /* 0x000fe20000400000 */
[----:B------:R-:W-:Y:S01]  /*0ab0*/  @!P6 FMUL R48, R48, 16777216 ;  /* 0x4b8000003030e820 */ /* 0x000fe20000400000 */
[----:B--2---:R-:W-:-:S02]  /*0ac0*/  FSETP.GT.AND P6, PT, R44, 8.50705917302346158658e+37, PT ;  /* 0x7e8000002c00780b */ /* 0x004fc40003fc4000 */
[----:B------:R-:W-:Y:S02]  /*0ad0*/  FSEL R50, R52, 1, P4 ;  /* 0x3f80000034327808 */ /* 0x000fe40002000000 */
[----:B------:R-:W-:Y:S01]  /*0ae0*/  @P4 FMUL R49, R49, 0.25 ;  /* 0x3e80000031314820 */ /* 0x000fe20000400000 */
[----:B------:R-:W-:-:S05]  /*0af0*/  FSETP.GEU.AND P4, PT, R44, 1.175494350822287508e-38, PT ;  /* 0x008000002c00780b */ /* 0x000fca0003f8e000 */
[----:B------:R-:W-:Y:S01]  /*0b00*/  @!P5 FMUL R49, R49, 16777216 ;  /* 0x4b8000003131d820 */ /* 0x000fe20000400000 */
[----:B------:R-:W-:Y:S01]  /*0b10*/  @!P5 FMUL R50, R50, 16777216 ;  /* 0x4b8000003232d820 */ /* 0x000fe20000400000 */
[----:B0-----:R-:W-:Y:S01]  /*0b20*/  FSETP.GT.AND P5, PT, R46, 8.50705917302346158658e+37, PT ;  /* 0x7e8000002e00780b */ /* 0x001fe20003fa4000 */
[----:B------:R-:W-:Y:S01]  /*0b30*/  @P6 FMUL R44, R44, 0.25 ;  /* 0x3e8000002c2c6820 */ /* 0x000fe20000400000 */
[----:B------:R-:W-:Y:S02]  /*0b40*/  FSEL R45, R52, 1, P6 ;  /* 0x3f800000342d7808 */ /* 0x000fe40003000000 */
[----:B------:R-:W-:Y:S02]  /*0b50*/  FSETP.GEU.AND P6, PT, R46, 1.175494350822287508e-38, PT ;  /* 0x008000002e00780b */ /* 0x000fe40003fce000 */
[----:B------:R-:W-:Y:S01]  /*0b60*/  LOP3.LUT R53, R23, 0x7, R2, 0xf8, !PT ;  /* 0x0000000717357812 */ /* 0x000fe200078ef802 */
[----:B------:R-:W-:Y:S01]  /*0b70*/  @!P4 FMUL R44, R44, 16777216 ;  /* 0x4b8000002c2cc820 */ /* 0x000fe20000400000 */
[----:B------:R-:W-:Y:S01]  /*0b80*/  @!P4 FMUL R45, R45, 16777216 ;  /* 0x4b8000002d2dc820 */ /* 0x000fe20000400000 */
[----:B------:R-:W0:Y:S01]  /*0b90*/  MUFU.RCP R47, R47 ;  /* 0x0000002f002f7308 */ /* 0x000e220000001000 */
[----:B------:R-:W-:-:S03]  /*0ba0*/  ISETP.GE.U32.AND P4, PT, R53, 0xed0, PT ;  /* 0x00000ed03500780c */ /* 0x000fc60003f86070 */
[----:B------:R-:W-:Y:S01]  /*0bb0*/  @P5 FMUL R46, R46, 0.25 ;  /* 0x3e8000002e2e5820 */ /* 0x000fe20000400000 */
[----:B------:R-:W-:-:S03]  /*0bc0*/  LOP3.LUT R23, R2, 0x1f, RZ, 0xc0, !PT ;  /* 0x0000001f02177812 */ /* 0x000fc600078ec0ff */
[----:B------:R-:W-:Y:S01]  /*0bd0*/  @!P6 FMUL R46, R46, 16777216 ;  /* 0x4b8000002e2ee820 */ /* 0x000fe20000400000 */
[----:B------:R-:W-:Y:S01]  /*0be0*/  ISETP.GE.U32.AND.EX P4, PT, R0, RZ, PT, P4 ;  /* 0x000000ff0000720c */ /* 0x000fe20003f86140 */
[----:B------:R-:W1:Y:S03]  /*0bf0*/  MUFU.RCP R49, R49 ;  /* 0x0000003100317308 */ /* 0x000e660000001000 */
[----:B------:R-:W-:Y:S02]  /*0c00*/  ISETP.LT.U32.AND P4, PT, R23, 0x8, !P4 ;  /* 0x000000081700780c */ /* 0x000fe40006781070 */
[----:B------:R-:W-:-:S03]  /*0c10*/  SHF.R.U32.HI R23, RZ, 0x2, R2 ;  /* 0x00000002ff177819 */ /* 0x000fc60000011602 */
[----:B------:R-:W2:Y:S01]  /*0c20*/  MUFU.RCP R46, R46 ;  /* 0x0000002e002e7308 */ /* 0x000ea20000001000 */
[----:B------:R-:W-:Y:S02]  /*0c30*/  LOP3.LUT R51, R23, 0x4, RZ, 0xc0, !PT ;  /* 0x0000000417337812 */ /* 0x000fe400078ec0ff */
[----:B------:R-:W-:-:S05]  /*0c40*/  FSEL R23, R52, 1, P5 ;  /* 0x3f80000034177808 */ /* 0x000fca0002800000 */
[----:B------:R-:W3:Y:S01]  /*0c50*/  MUFU.RCP R44, R44 ;  /* 0x0000002c002c7308 */ /* 0x000ee20000001000 */
[----:B0-----:R-:W-:Y:S01]  /*0c60*/  FMUL R54, R47, R48 ;  /* 0x000000302f367220 */ /* 0x001fe20000400000 */
[----:B------:R-:W-:Y:S01]  /*0c70*/  @!P6 FMUL R23, R23, 16777216 ;  /* 0x4b8000001717e820 */ /* 0x000fe20000400000 */
[----:B-1----:R-:W-:Y:S01]  /*0c80*/  FMUL R56, R49, R50 ;  /* 0x0000003231387220 */ /* 0x002fe20000400000 */
[----:B------:R-:W-:Y:S01]  /*0c90*/  IADD3 R22, P5, R22, c[0x0][0x168], RZ ;  /* 0x00005a0016167a10 */ /* 0x000fe20007fbe0ff */
[-C--:B------:R-:W-:Y:S01]  /*0ca0*/  FMUL R47, R26, R54.reuse ;  /* 0x000000361a2f7220 */ /* 0x080fe20000400000 */
[-C--:B------:R-:W-:Y:S01]  /*0cb0*/  FMUL R24, R24, R54.reuse ;  /* 0x0000003618187220 */ /* 0x080fe20000400000 */
[-C--:B------:R-:W-:Y:S01]  /*0cc0*/  FMUL R27, R27, R54.reuse ;  /* 0x000000361b1b7220 */ /* 0x080fe20000400000 */
[-C--:B------:R-:W-:Y:S01]  /*0cd0*/  FMUL R26, R25, R54.reuse ;  /* 0x00000036191a7220 */ /* 0x080fe20000400000 */
[-C--:B------:R-:W-:Y:S01]  /*0ce0*/  FMUL R29, R29, R54.reuse ;  /* 0x000000361d1d7220 */ /* 0x080fe20000400000 */
[-C--:B------:R-:W-:Y:S01]  /*0cf0*/  FMUL R28, R28, R54.reuse ;  /* 0x000000361c1c7220 */ /* 0x080fe20000400000 */
[-C--:B------:R-:W-:Y:S01]  /*0d00*/  FMUL R31, R31, R54.reuse ;  /* 0x000000361f1f7220 */ /* 0x080fe20000400000 */
[----:B------:R-:W-:Y:S01]  /*0d10*/  FMUL R30, R30, R54 ;  /* 0x000000361e1e7220 */ /* 0x000fe20000400000 */
[----:B--2---:R-:W-:Y:S01]  /*0d20*/  FMUL R55, R46, R23 ;  /* 0x000000172e377220 */ /* 0x004fe20000400000 */
[-C--:B------:R-:W-:Y:S01]  /*0d30*/  FMUL R25, R12, R56.reuse ;  /* 0x000000380c197220 */ /* 0x080fe20000400000 */
[-C--:B------:R-:W-:Y:S01]  /*0d40*/  FMUL R48, R15, R56.reuse ;  /* 0x000000380f307220 */ /* 0x080fe20000400000 */
[----:B---3--:R-:W-:Y:S01]  /*0d50*/  FMUL R52, R44, R45 ;  /* 0x0000002d2c347220 */ /* 0x008fe20000400000 */
[-C--:B------:R-:W-:Y:S01]  /*0d60*/  FMUL R44, R14, R56.reuse ;  /* 0x000000380e2c7220 */ /* 0x080fe20000400000 */
[----:B------:R-:W-:Y:S01]  /*0d70*/  FMUL R45, R13, R56 ;  /* 0x000000380d2d7220 */ /* 0x000fe20000400000 */
[----:B------:R-:W-:Y:S01]  /*0d80*/  IADD3.X R23, R21, c[0x0][0x16c], RZ, P5, !PT ;  /* 0x00005b0015177a10 */ /* 0x000fe20002ffe4ff */
[-C--:B------:R-:W-:Y:S01]  /*0d90*/  FMUL R21, R4, R55.reuse ;  /* 0x0000003704157220 */ /* 0x080fe20000400000 */
[----:B------:R-:W-:Y:S01]  /*0da0*/  F2FP.PACK_AB R12, R47, R24 ;  /* 0x000000182f0c723e */ /* 0x000fe200000000ff */
[----:B------:R-:W-:Y:S01]  /*0db0*/  FMUL R8, R8, R55 ;  /* 0x0000003708087220 */ /* 0x000fe20000400000 */
[----:B------:R-:W-:-:S02]  /*0dc0*/  F2FP.PACK_AB R13, R26, R27 ;  /* 0x0000001b1a0d723e */ /* 0x000fc400000000ff */
[----:B------:R-:W-:Y:S02]  /*0dd0*/  F2FP.PACK_AB R14, R28, R29 ;  /* 0x0000001d1c0e723e */ /* 0x000fe400000000ff */
[----:B------:R-:W-:Y:S01]  /*0de0*/  F2FP.PACK_AB R15, R30, R31 ;  /* 0x0000001f1e0f723e */ /* 0x000fe200000000ff */
[-C--:B------:R-:W-:Y:S01]  /*0df0*/  FMUL R49, R38, R52.reuse ;  /* 0x0000003426317220 */ /* 0x080fe20000400000 */
[-C--:B------:R-:W-:Y:S01]  /*0e00*/  FMUL R38, R5, R52.reuse ;  /* 0x0000003405267220 */ /* 0x080fe20000400000 */
[----:B------:R-:W-:Y:S01]  /*0e10*/  FMUL R37, R37, R52 ;  /* 0x0000003425257220 */ /* 0x000fe20000400000 */
[-C--:B------:R-:W-:Y:S01]  /*0e20*/  FMUL R9, R9, R55.reuse ;  /* 0x0000003709097220 */ /* 0x080fe20000400000 */
[----:B------:R-:W-:Y:S01]  /*0e30*/  FMUL R40, R40, R55 ;  /* 0x0000003728287220 */ /* 0x000fe20000400000 */
[-C--:B------:R-:W-:Y:S01]  /*0e40*/  FMUL R32, R32, R56.reuse ;  /* 0x0000003820207220 */ /* 0x080fe20000400000 */
[-C--:B------:R-:W-:Y:S01]  /*0e50*/  FMUL R34, R34, R56.reuse ;  /* 0x0000003822227220 */ /* 0x080fe20000400000 */
[-C--:B------:R-:W-:Y:S01]  /*0e60*/  FMUL R33, R33, R56.reuse ;  /* 0x0000003821217220 */ /* 0x080fe20000400000 */
[----:B------:R-:W-:Y:S01]  /*0e70*/  FMUL R35, R35, R56 ;  /* 0x0000003823237220 */ /* 0x000fe20000400000 */
[-C--:B------:R-:W-:Y:S01]  /*0e80*/  FMUL R46, R6, R52.reuse ;  /* 0x00000034062e7220 */ /* 0x080fe20000400000 */
[-C--:B------:R-:W-:Y:S01]  /*0e90*/  FMUL R39, R39, R52.reuse ;  /* 0x0000003427277220 */ /* 0x080fe20000400000 */
[----:B------:R-:W-:Y:S01]  /*0ea0*/  @!P3 STG.E.128 [R22.64], R12 ;  /* 0x0000000c1600b986 */ /* 0x000fe2000c101d04 */
[----:B------:R-:W-:Y:S01]  /*0eb0*/  F2FP.PACK_AB R28, R8, R21 ;  /* 0x00000015081c723e */ /* 0x000fe200000000ff */
[-C--:B------:R-:W-:Y:S01]  /*0ec0*/  FMUL R36, R36, R52.reuse ;  /* 0x0000003424247220 */ /* 0x080fe20000400000 */
[-C--:B------:R-:W-:Y:S01]  /*0ed0*/  FMUL R41, R41, R52.reuse ;  /* 0x0000003429297220 */ /* 0x080fe20000400000 */
[----:B------:R-:W-:Y:S01]  /*0ee0*/  FMUL R50, R43, R52 ;  /* 0x000000342b327220 */ /* 0x000fe20000400000 */
[-C--:B------:R-:W-:Y:S01]  /*0ef0*/  FMUL R42, R42, R55.reuse ;  /* 0x000000372a2a7220 */ /* 0x080fe20000400000 */
[-C--:B------:R-:W-:Y:S01]  /*0f00*/  FMUL R11, R11, R55.reuse ;  /* 0x000000370b0b7220 */ /* 0x080fe20000400000 */
[----:B------:R-:W-:Y:S01]  /*0f10*/  IADD3 R8, P3, R17, c[0x0][0x168], RZ ;  /* 0x00005a0011087a10 */ /* 0x000fe20007f7e0ff */
[-C--:B------:R-:W-:Y:S01]  /*0f20*/  FMUL R24, R7, R55.reuse ;  /* 0x0000003707187220 */ /* 0x080fe20000400000 */
[----:B------:R-:W-:Y:S01]  /*0f30*/  FMUL R27, R10, R55 ;  /* 0x000000370a1b7220 */ /* 0x000fe20000400000 */
[----:B------:R-:W-:-:S02]  /*0f40*/  IADD3 R20, P5, R20, c[0x0][0x168], RZ ;  /* 0x00005a0014147a10 */ /* 0x000fc40007fbe0ff */
[----:B------:R-:W-:Y:S02]  /*0f50*/  IADD3 R10, P6, R19, c[0x0][0x168], RZ ;  /* 0x00005a00130a7a10 */ /* 0x000fe40007fde0ff */
[----:B------:R-:W-:Y:S02]  /*0f60*/  F2FP.PACK_AB R37, R37, R38 ;  /* 0x000000262525723e */ /* 0x000fe400000000ff */
[----:B------:R-:W-:Y:S02]  /*0f70*/  F2FP.PACK_AB R29, R40, R9 ;  /* 0x00000009281d723e */ /* 0x000fe400000000ff */
[----:B------:R-:W-:Y:S02]  /*0f80*/  F2FP.PACK_AB R4, R25, R32 ;  /* 0x000000201904723e */ /* 0x000fe400000000ff */
[----:B------:R-:W-:Y:S02]  /*0f90*/  F2FP.PACK_AB R5, R33, R34 ;  /* 0x000000222105723e */ /* 0x000fe400000000ff */
[----:B------:R-:W-:-:S02]  /*0fa0*/  F2FP.PACK_AB R6, R45, R44 ;  /* 0x0000002c2d06723e */ /* 0x000fc400000000ff */
[----:B------:R-:W-:Y:S02]  /*0fb0*/  F2FP.PACK_AB R7, R35, R48 ;  /* 0x000000302307723e */ /* 0x000fe400000000ff */
[----:B------:R-:W-:Y:S02]  /*0fc0*/  F2FP.PACK_AB R38, R39, R46 ;  /* 0x0000002e2726723e */ /* 0x000fe400000000ff */
[----:B------:R-:W-:Y:S02]  /*0fd0*/  IADD3.X R9, R3, c[0x0][0x16c], RZ, P3, !PT ;  /* 0x00005b0003097a10 */ /* 0x000fe40001ffe4ff */
[----:B------:R-:W-:Y:S02]  /*0fe0*/  F2FP.PACK_AB R36, R49, R36 ;  /* 0x000000243124723e */ /* 0x000fe400000000ff */
[----:B------:R-:W-:Y:S02]  /*0ff0*/  F2FP.PACK_AB R39, R50, R41 ;  /* 0x000000293227723e */ /* 0x000fe400000000ff */
[----:B------:R-:W-:-:S02]  /*1000*/  IADD3.X R21, R16, c[0x0][0x16c], RZ, P5, !PT ;  /* 0x00005b0010157a10 */ /* 0x000fc40002ffe4ff */
[----:B------:R-:W-:Y:S02]  /*1010*/  F2FP.PACK_AB R31, R11, R42 ;  /* 0x0000002a0b1f723e */ /* 0x000fe400000000ff */
[----:B------:R-:W-:Y:S02]  /*1020*/  F2FP.PACK_AB R30, R27, R24 ;  /* 0x000000181b1e723e */ /* 0x000fe400000000ff */
[----:B------:R-:W-:Y:S01]  /*1030*/  IADD3.X R11, R18, c[0x0][0x16c], RZ, P6, !PT ;  /* 0x00005b00120b7a10 */ /* 0x000fe200037fe4ff */
[----:B------:R-:W-:Y:S04]  /*1040*/  @!P2 STG.E.128 [R8.64], R4 ;  /* 0x000000040800a986 */ /* 0x000fe8000c101d04 */
[----:B------:R-:W-:Y:S04]  /*1050*/  @!P1 STG.E.128 [R20.64], R36 ;  /* 0x0000002414009986 */ /* 0x000fe8000c101d04 */
[----:B------:R-:W-:Y:S04]  /*1060*/  STS [R51], R54 ;  /* 0x0000003633007388 */ /* 0x000fe80000000800 */
[----:B------:R-:W-:Y:S04]  /*1070*/  STS [R51+0x8], R56 ;  /* 0x0000083833007388 */ /* 0x000fe80000000800 */
[----:B------:R-:W-:Y:S04]  /*1080*/  STS [R51+0x10], R52 ;  /* 0x0000103433007388 */ /* 0x000fe80000000800 */
[----:B------:R-:W-:Y:S04]  /*1090*/  STS [R51+0x18], R55 ;  /* 0x0000183733007388 */ /* 0x000fe80000000800 */
[----:B------:R-:W-:Y:S04]  /*10a0*/  @!P0 STG.E.128 [R10.64], R28 ;  /* 0x0000001c0a008986 */ /* 0x000fe8000c101d04 */
[----:B------:R-:W-:Y:S06]  /*10b0*/  BAR.SYNC 0x0 ;  /* 0x0000000000007b1d */ /* 0x000fec0000000000 */
[----:B------:R-:W-:Y:S05]  /*10c0*/  @!P4 EXIT ;  /* 0x000000000000c94d */ /* 0x000fea0003800000 */
[----:B------:R-:W-:Y:S02]  /*10d0*/  LOP3.LUT R4, R2, 0x7, RZ, 0xc0, !PT ;  /* 0x0000000702047812 */ /* 0x000fe400078ec0ff */
[----:B------:R-:W-:-:S03]  /*10e0*/  LEA R2, P0, R53, c[0x0][0x170], 0x2 ;  /* 0x00005c0035027a11 */ /* 0x000fc600078010ff */
[----:B------:R-:W0:Y:S01]  /*10f0*/  LDS R5, [R4.X4] ;  /* 0x0000000004057984 */ /* 0x000e220000004800 */
[----:B------:R-:W-:-:S05]  /*1100*/  LEA.HI.X R3, R53, c[0x0][0x174], R0, 0x2, P0 ;  /* 0x00005d0035037a11 */ /* 0x000fca00000f1400 */
[----:B0-----:R-:W-:Y:S01]  /*1110*/  STG.E [R2.64], R5 ;  /* 0x0000000502007986 */ /* 0x001fe2000c101904 */
[----:B------:R-:W-:Y:S05]  /*1120*/  EXIT ;  /* 0x000000000000794d */ /* 0x000fea0003800000 */
.L_x_0:
[----:B------:R-:W-:-:S00]  /*1130*/  BRA `(.L_x_0) ;  /* 0xfffffff000007947 */ /* 0x000fc0000383ffff */
[----:B------:R-:W-:-:S00]  /*1140*/  NOP ;  /* 0x0000000000007918 */ /* 0x000fc00000000000 */
        /* <DEDUP_REMOVED lines=11> */
.L_x_1:


//--------------------- .nv.global.init           --------------------------
	.section	.nv.global.init,"aw",@progbits
.nv.global.init:
	.type		_$_str,@object
	.size		_$_str,(_$_str_$_2 - _$_str)
_$_str:
        /*0000*/ 	.byte	0x5f, 0x5f, 0x43, 0x55, 0x44, 0x41, 0x5f, 0x46, 0x54, 0x5a, 0x00
	.type		_$_str_$_2,@object
	.size		_$_str_$_2,(.L_1 - _$_str_$_2)
_$_str_$_2:
        /*000b*/ 	.byte	0x5f, 0x5f, 0x43, 0x55, 0x44, 0x41, 0x5f, 0x50, 0x52, 0x45, 0x43, 0x5f, 0x53, 0x51, 0x52, 0x54
        /*001b*/ 	.byte	0x00
.L_1:


//--------------------- .nv.shared.l2norm_fwd_kernel --------------------------
	.section	.nv.shared.l2norm_fwd_kernel,"aw",@nobits
	.align	16
